//
// Generated by NVIDIA NVVM Compiler
//
// Compiler Build ID: CL-36424714
// Cuda compilation tools, release 13.0, V13.0.88
// Based on NVVM 20.0.0
//

.version 9.0
.target sm_100
.address_size 64

	// .globl	_Z11convolve_1dPfS_S_

.visible .entry _Z11convolve_1dPfS_S_(
	.param .u64 .ptr .align 1 _Z11convolve_1dPfS_S__param_0,
	.param .u64 .ptr .align 1 _Z11convolve_1dPfS_S__param_1,
	.param .u64 .ptr .align 1 _Z11convolve_1dPfS_S__param_2
)
{
	.reg .pred 	%p<8>;
	.reg .b32 	%r<10>;
	.reg .b32 	%f<25>;
	.reg .b64 	%rd<17>;

	ld.param.u64 	%rd4, [_Z11convolve_1dPfS_S__param_0];
	ld.param.u64 	%rd5, [_Z11convolve_1dPfS_S__param_1];
	ld.param.u64 	%rd3, [_Z11convolve_1dPfS_S__param_2];
	cvta.to.global.u64 	%rd1, %rd4;
	cvta.to.global.u64 	%rd2, %rd5;
	mov.u32 	%r2, %tid.x;
	mov.u32 	%r3, %ctaid.x;
	mov.u32 	%r4, %ntid.x;
	mad.lo.s32 	%r1, %r3, %r4, %r2;
	setp.gt.s32 	%p1, %r1, 11;
	@%p1 bra 	$L__BB0_13;
	setp.gt.u32 	%p2, %r1, 7;
	mov.f32 	%f21, 0f00000000;
	@%p2 bra 	$L__BB0_3;
	ld.global.f32 	%f13, [%rd2];
	mul.wide.u32 	%rd6, %r1, 4;
	add.s64 	%rd7, %rd1, %rd6;
	ld.global.f32 	%f14, [%rd7];
	fma.rn.f32 	%f21, %f13, %f14, 0f00000000;
$L__BB0_3:
	add.s32 	%r5, %r1, -9;
	setp.lt.u32 	%p3, %r5, -8;
	@%p3 bra 	$L__BB0_5;
	add.s32 	%r6, %r1, -1;
	ld.global.f32 	%f15, [%rd2+4];
	mul.wide.u32 	%rd8, %r6, 4;
	add.s64 	%rd9, %rd1, %rd8;
	ld.global.f32 	%f16, [%rd9];
	fma.rn.f32 	%f22, %f15, %f16, %f21;
	bra.uni 	$L__BB0_6;
$L__BB0_5:
	add.f32 	%f22, %f21, 0f00000000;
$L__BB0_6:
	add.s32 	%r7, %r1, -10;
	setp.lt.u32 	%p4, %r7, -8;
	@%p4 bra 	$L__BB0_8;
	add.s32 	%r8, %r1, -2;
	ld.global.f32 	%f17, [%rd2+8];
	mul.wide.u32 	%rd10, %r8, 4;
	add.s64 	%rd11, %rd1, %rd10;
	ld.global.f32 	%f18, [%rd11];
	fma.rn.f32 	%f23, %f17, %f18, %f22;
	bra.uni 	$L__BB0_9;
$L__BB0_8:
	add.f32 	%f23, %f22, 0f00000000;
$L__BB0_9:
	setp.lt.s32 	%p5, %r1, 3;
	setp.eq.s32 	%p6, %r1, 11;
	or.pred  	%p7, %p5, %p6;
	@%p7 bra 	$L__BB0_11;
	add.s32 	%r9, %r1, -3;
	ld.global.f32 	%f19, [%rd2+12];
	mul.wide.u32 	%rd12, %r9, 4;
	add.s64 	%rd13, %rd1, %rd12;
	ld.global.f32 	%f20, [%rd13];
	fma.rn.f32 	%f24, %f19, %f20, %f23;
	bra.uni 	$L__BB0_12;
$L__BB0_11:
	add.f32 	%f24, %f23, 0f00000000;
$L__BB0_12:
	cvta.to.global.u64 	%rd14, %rd3;
	mul.wide.s32 	%rd15, %r1, 4;
	add.s64 	%rd16, %rd14, %rd15;
	st.global.f32 	[%rd16], %f24;
$L__BB0_13:
	ret;

}


// ===== COMPILED SASS (sm_100) =====

	.target	sm_100

	.elftype	@"ET_EXEC"


//--------------------- .note.nv.tkinfo           --------------------------
	.section	.note.nv.tkinfo,"",@"SHT_NOTE"
	.sectionflags	@"SHF_NOTE_NV_TKINFO"
	.tkinfo
        /*0018*/ 	.word	0x00000002
        /*0030*/ 	.string	""
        /*0030*/ 	.string	"ptxas"
        /*0030*/ 	.string	"Cuda compilation tools, release 13.0, V13.0.88"
        /*0030*/ 	.string	"Build cuda_13.0.r13.0/compiler.36424714_0"
        /*0030*/ 	.string	"-arch sm_100 -m 64 "



//--------------------- .note.nv.cuinfo           --------------------------
	.section	.note.nv.cuinfo,"",@"SHT_NOTE"
	.sectionflags	@"SHF_NOTE_NV_CUINFO"
        /*0018*/ 	.short	0x0002
        /*001a*/ 	.short	0x0064
        /*001c*/ 	.short	0x0082
	.zero		2


//--------------------- .nv.info                  --------------------------
	.section	.nv.info,"",@"SHT_CUDA_INFO"
	.align	4


	//----- nvinfo : EIATTR_REGCOUNT
	.align		4
        /*0000*/ 	.byte	0x04, 0x2f
        /*0002*/ 	.short	(.L_1 - .L_0)
	.align		4
.L_0:
        /*0004*/ 	.word	index@(_Z11convolve_1dPfS_S_)
        /*0008*/ 	.word	0x00000018


	//----- nvinfo : EIATTR_FRAME_SIZE
	.align		4
.L_1:
        /*000c*/ 	.byte	0x04, 0x11
        /*000e*/ 	.short	(.L_3 - .L_2)
	.align		4
.L_2:
        /*0010*/ 	.word	index@(_Z11convolve_1dPfS_S_)
        /*0014*/ 	.word	0x00000000


	//----- nvinfo : EIATTR_MIN_STACK_SIZE
	.align		4
.L_3:
        /*0018*/ 	.byte	0x04, 0x12
        /*001a*/ 	.short	(.L_5 - .L_4)
	.align		4
.L_4:
        /*001c*/ 	.word	index@(_Z11convolve_1dPfS_S_)
        /*0020*/ 	.word	0x00000000
.L_5:


//--------------------- .nv.compat                --------------------------
	.section	.nv.compat,"",@"SHT_CUDA_COMPAT_INFO"
	.align	4
        /*0000*/ 	.byte	0x02, 0x09, 0x00, 0x00, 0x02, 0x02, 0x01, 0x00, 0x02, 0x05, 0x05, 0x00, 0x03, 0x07, 0x01, 0x01
        /*0010*/ 	.byte	0x02, 0x03, 0x00, 0x00, 0x02, 0x06, 0x01, 0x00, 0x04, 0x0b, 0x08, 0x00, 0x09, 0x00, 0x00, 0x00
        /*0020*/ 	.byte	0x00, 0x00, 0x00, 0x00


//--------------------- .nv.info._Z11convolve_1dPfS_S_ --------------------------
	.section	.nv.info._Z11convolve_1dPfS_S_,"",@"SHT_CUDA_INFO"
	.sectionflags	@""
	.align	4


	//----- nvinfo : EIATTR_CUDA_API_VERSION
	.align		4
        /*0000*/ 	.byte	0x04, 0x37
        /*0002*/ 	.short	(.L_7 - .L_6)
.L_6:
        /*0004*/ 	.word	0x00000082


	//----- nvinfo : EIATTR_KPARAM_INFO
	.align		4
.L_7:
        /*0008*/ 	.byte	0x04, 0x17
        /*000a*/ 	.short	(.L_9 - .L_8)
.L_8:
        /*000c*/ 	.word	0x00000000
        /*0010*/ 	.short	0x0002
        /*0012*/ 	.short	0x0010
        /*0014*/ 	.byte	0x00, 0xf5, 0x21, 0x00


	//----- nvinfo : EIATTR_KPARAM_INFO
	.align		4
.L_9:
        /*0018*/ 	.byte	0x04, 0x17
        /*001a*/ 	.short	(.L_11 - .L_10)
.L_10:
        /*001c*/ 	.word	0x00000000
        /*0020*/ 	.short	0x0001
        /*0022*/ 	.short	0x0008
        /*0024*/ 	.byte	0x00, 0xf5, 0x21, 0x00


	//----- nvinfo : EIATTR_KPARAM_INFO
	.align		4
.L_11:
        /*0028*/ 	.byte	0x04, 0x17
        /*002a*/ 	.short	(.L_13 - .L_12)
.L_12:
        /*002c*/ 	.word	0x00000000
        /*0030*/ 	.short	0x0000
        /*0032*/ 	.short	0x0000
        /*0034*/ 	.byte	0x00, 0xf5, 0x21, 0x00


	//----- nvinfo : EIATTR_SPARSE_MMA_MASK
	.align		4
.L_13:
        /*0038*/ 	.byte	0x03, 0x50
        /*003a*/ 	.short	0x0000


	//----- nvinfo : EIATTR_MAXREG_COUNT
	.align		4
        /*003c*/ 	.byte	0x03, 0x1b
        /*003e*/ 	.short	0x00ff


	//----- nvinfo : EIATTR_MERCURY_ISA_VERSION
	.align		4
        /*0040*/ 	.byte	0x03, 0x5f
        /*0042*/ 	.short	0x0101


	//----- nvinfo : EIATTR_VRC_CTA_INIT_COUNT
	.align		4
        /*0044*/ 	.byte	0x02, 0x4a
	.zero		1
	.zero		1


	//----- nvinfo : EIATTR_EXIT_INSTR_OFFSETS
	.align		4
        /*0048*/ 	.byte	0x04, 0x1c
        /*004a*/ 	.short	(.L_15 - .L_14)


	//   ....[0]....
.L_14:
        /*004c*/ 	.word	0x00000060


	//   ....[1]....
        /*0050*/ 	.word	0x00000310


	//----- nvinfo : EIATTR_CBANK_PARAM_SIZE
	.align		4
.L_15:
        /*0054*/ 	.byte	0x03, 0x19
        /*0056*/ 	.short	0x0018


	//----- nvinfo : EIATTR_PARAM_CBANK
	.align		4
        /*0058*/ 	.byte	0x04, 0x0a
        /*005a*/ 	.short	(.L_17 - .L_16)
	.align		4
.L_16:
        /*005c*/ 	.word	index@(.nv.constant0._Z11convolve_1dPfS_S_)
        /*0060*/ 	.short	0x0380
        /*0062*/ 	.short	0x0018


	//----- nvinfo : EIATTR_SW_WAR
	.align		4
.L_17:
        /*0064*/ 	.byte	0x04, 0x36
        /*0066*/ 	.short	(.L_19 - .L_18)
.L_18:
        /*0068*/ 	.word	0x00000008
.L_19:


//--------------------- .nv.callgraph             --------------------------
	.section	.nv.callgraph,"",@"SHT_CUDA_CALLGRAPH"
	.align	4
	.sectionentsize	8
	.align		4
        /*0000*/ 	.word	0x00000000
	.align		4
        /*0004*/ 	.word	0xffffffff
	.align		4
        /*0008*/ 	.word	0x00000000
	.align		4
        /*000c*/ 	.word	0xfffffffe
	.align		4
        /*0010*/ 	.word	0x00000000
	.align		4
        /*0014*/ 	.word	0xfffffffd
	.align		4
        /*0018*/ 	.word	0x00000000
	.align		4
        /*001c*/ 	.word	0xfffffffc


//--------------------- .text._Z11convolve_1dPfS_S_ --------------------------
	.section	.text._Z11convolve_1dPfS_S_,"ax",@progbits
	.align	128
        .global         _Z11convolve_1dPfS_S_
        .type           _Z11convolve_1dPfS_S_,@function
        .size           _Z11convolve_1dPfS_S_,(.L_x_1 - _Z11convolve_1dPfS_S_)
        .other          _Z11convolve_1dPfS_S_,@"STO_CUDA_ENTRY STV_DEFAULT"
_Z11convolve_1dPfS_S_:
.text._Z11convolve_1dPfS_S_:
[----:B------:R-:W-:Y:S01]  /*0000*/  LDC R1, c[0x0][0x37c] ;  /* 0x0000df00ff017b82 */ /* 0x000fe20000000800 */
[----:B------:R-:W0:Y:S07]  /*0010*/  S2R R2, SR_TID.X ;  /* 0x0000000000027919 */ /* 0x000e2e0000002100 */
[----:B------:R-:W0:Y:S08]  /*0020*/  S2UR UR4, SR_CTAID.X ;  /* 0x00000000000479c3 */ /* 0x000e300000002500 */
[----:B------:R-:W0:Y:S02]  /*0030*/  LDC R3, c[0x0][0x360] ;  /* 0x0000d800ff037b82 */ /* 0x000e240000000800 */
[----:B0-----:R-:W-:-:S05]  /*0040*/  IMAD R2, R3, UR4, R2 ;  /* 0x0000000403027c24 */ /* 0x001fca000f8e0202 */
[----:B------:R-:W-:-:S13]  /*0050*/  ISETP.GT.AND P0, PT, R2, 0xb, PT ;  /* 0x0000000b0200780c */ /* 0x000fda0003f04270 */
[----:B------:R-:W-:Y:S05]  /*0060*/  @P0 EXIT ;  /* 0x000000000000094d */ /* 0x000fea0003800000 */
[C---:B------:R-:W-:Y:S01]  /*0070*/  IADD3 R0, PT, PT, R2.reuse, -0x9, RZ ;  /* 0xfffffff702007810 */ /* 0x040fe20007ffe0ff */
[----:B------:R-:W0:Y:S01]  /*0080*/  LDCU.64 UR4, c[0x0][0x358] ;  /* 0x00006b00ff0477ac */ /* 0x000e220008000a00 */
[----:B------:R-:W-:Y:S02]  /*0090*/  ISETP.GT.U32.AND P1, PT, R2, 0x7, PT ;  /* 0x000000070200780c */ /* 0x000fe40003f24070 */
[----:B------:R-:W-:Y:S02]  /*00a0*/  ISETP.GE.U32.AND P3, PT, R0, -0x8, PT ;  /* 0xfffffff80000780c */ /* 0x000fe40003f66070 */
[C---:B------:R-:W-:Y:S02]  /*00b0*/  IADD3 R0, PT, PT, R2.reuse, -0xa, RZ ;  /* 0xfffffff602007810 */ /* 0x040fe40007ffe0ff */
[----:B------:R-:W-:Y:S02]  /*00c0*/  ISETP.NE.AND P0, PT, R2, 0xb, PT ;  /* 0x0000000b0200780c */ /* 0x000fe40003f05270 */
[----:B------:R-:W-:-:S02]  /*00d0*/  ISETP.GE.U32.AND P2, PT, R0, -0x8, PT ;  /* 0xfffffff80000780c */ /* 0x000fc40003f46070 */
[----:B------:R-:W-:-:S03]  /*00e0*/  ISETP.LT.OR P0, PT, R2, 0x3, !P0 ;  /* 0x000000030200780c */ /* 0x000fc60004701670 */
[----:B------:R-:W1:Y:S02]  /*00f0*/  @!P1 LDC.64 R16, c[0x0][0x380] ;  /* 0x0000e000ff109b82 */ /* 0x000e640000000a00 */
[----:B------:R-:W-:-:S06]  /*0100*/  @P3 IADD3 R3, PT, PT, R2, -0x1, RZ ;  /* 0xffffffff02033810 */ /* 0x000fcc0007ffe0ff */
[----:B------:R-:W2:Y:S08]  /*0110*/  @P3 LDC.64 R18, c[0x0][0x380] ;  /* 0x0000e000ff123b82 */ /* 0x000eb00000000a00 */
[----:B------:R-:W3:Y:S08]  /*0120*/  @!P1 LDC.64 R14, c[0x0][0x388] ;  /* 0x0000e200ff0e9b82 */ /* 0x000ef00000000a00 */
[----:B------:R-:W4:Y:S01]  /*0130*/  @P2 LDC.64 R10, c[0x0][0x380] ;  /* 0x0000e000ff0a2b82 */ /* 0x000f220000000a00 */
[----:B-1----:R-:W-:-:S07]  /*0140*/  @!P1 IMAD.WIDE.U32 R16, R2, 0x4, R16 ;  /* 0x0000000402109825 */ /* 0x002fce00078e0010 */
[----:B------:R-:W1:Y:S01]  /*0150*/  @P3 LDC.64 R12, c[0x0][0x388] ;  /* 0x0000e200ff0c3b82 */ /* 0x000e620000000a00 */
[C---:B------:R-:W-:Y:S01]  /*0160*/  @P2 IADD3 R21, PT, PT, R2.reuse, -0x2, RZ ;  /* 0xfffffffe02152810 */ /* 0x040fe20007ffe0ff */
[----:B--2---:R-:W-:Y:S02]  /*0170*/  @P3 IMAD.WIDE.U32 R18, R3, 0x4, R18 ;  /* 0x0000000403123825 */ /* 0x004fe400078e0012 */
[----:B0-----:R-:W2:Y:S04]  /*0180*/  @!P1 LDG.E R3, desc[UR4][R16.64] ;  /* 0x0000000410039981 */ /* 0x001ea8000c1e1900 */
[----:B------:R-:W0:Y:S01]  /*0190*/  @!P0 LDC.64 R4, c[0x0][0x380] ;  /* 0x0000e000ff048b82 */ /* 0x000e220000000a00 */
[----:B---3--:R3:W2:Y:S04]  /*01a0*/  @!P1 LDG.E R0, desc[UR4][R14.64] ;  /* 0x000000040e009981 */ /* 0x0086a8000c1e1900 */
[----:B------:R-:W5:Y:S03]  /*01b0*/  @P3 LDG.E R18, desc[UR4][R18.64] ;  /* 0x0000000412123981 */ /* 0x000f66000c1e1900 */
[----:B------:R-:W3:Y:S08]  /*01c0*/  @P2 LDC.64 R6, c[0x0][0x388] ;  /* 0x0000e200ff062b82 */ /* 0x000ef00000000a00 */
[----:B------:R-:W3:Y:S01]  /*01d0*/  @!P0 LDC.64 R8, c[0x0][0x388] ;  /* 0x0000e200ff088b82 */ /* 0x000ee20000000a00 */
[----:B----4-:R-:W-:Y:S01]  /*01e0*/  @P2 IMAD.WIDE.U32 R10, R21, 0x4, R10 ;  /* 0x00000004150a2825 */ /* 0x010fe200078e000a */
[----:B------:R-:W-:Y:S01]  /*01f0*/  @!P0 IADD3 R21, PT, PT, R2, -0x3, RZ ;  /* 0xfffffffd02158810 */ /* 0x000fe20007ffe0ff */
[----:B-1----:R-:W5:Y:S04]  /*0200*/  @P3 LDG.E R13, desc[UR4][R12.64+0x4] ;  /* 0x000004040c0d3981 */ /* 0x002f68000c1e1900 */
[----:B------:R-:W4:Y:S01]  /*0210*/  @P2 LDG.E R10, desc[UR4][R10.64] ;  /* 0x000000040a0a2981 */ /* 0x000f22000c1e1900 */
[----:B0-----:R-:W-:Y:S01]  /*0220*/  @!P0 IMAD.WIDE.U32 R4, R21, 0x4, R4 ;  /* 0x0000000415048825 */ /* 0x001fe200078e0004 */
[----:B---3--:R-:W0:Y:S05]  /*0230*/  LDC.64 R14, c[0x0][0x390] ;  /* 0x0000e400ff0e7b82 */ /* 0x008e2a0000000a00 */
[----:B------:R-:W3:Y:S04]  /*0240*/  @!P0 LDG.E R4, desc[UR4][R4.64] ;  /* 0x0000000404048981 */ /* 0x000ee8000c1e1900 */
[----:B------:R-:W4:Y:S04]  /*0250*/  @P2 LDG.E R6, desc[UR4][R6.64+0x8] ;  /* 0x0000080406062981 */ /* 0x000f28000c1e1900 */
[----:B------:R-:W3:Y:S01]  /*0260*/  @!P0 LDG.E R9, desc[UR4][R8.64+0xc] ;  /* 0x00000c0408098981 */ /* 0x000ee2000c1e1900 */
[----:B------:R-:W-:-:S02]  /*0270*/  HFMA2 R16, -RZ, RZ, 0, 0 ;  /* 0x00000000ff107431 */ /* 0x000fc400000001ff */
[----:B--2---:R-:W-:Y:S01]  /*0280*/  @!P1 FFMA R16, R0, R3, RZ ;  /* 0x0000000300109223 */ /* 0x004fe200000000ff */
[----:B0-----:R-:W-:-:S04]  /*0290*/  IMAD.WIDE R2, R2, 0x4, R14 ;  /* 0x0000000402027825 */ /* 0x001fc800078e020e */
[--C-:B-----5:R-:W-:Y:S01]  /*02a0*/  @P3 FFMA R13, R13, R18, R16.reuse ;  /* 0x000000120d0d3223 */ /* 0x120fe20000000010 */
[----:B------:R-:W-:-:S04]  /*02b0*/  @!P3 FADD R13, RZ, R16 ;  /* 0x00000010ff0db221 */ /* 0x000fc80000000000 */
[--C-:B----4-:R-:W-:Y:S01]  /*02c0*/  @P2 FFMA R0, R6, R10, R13.reuse ;  /* 0x0000000a06002223 */ /* 0x110fe2000000000d */
[----:B------:R-:W-:-:S04]  /*02d0*/  @!P2 FADD R0, RZ, R13 ;  /* 0x0000000dff00a221 */ /* 0x000fc80000000000 */
[--C-:B---3--:R-:W-:Y:S01]  /*02e0*/  @!P0 FFMA R7, R9, R4, R0.reuse ;  /* 0x0000000409078223 */ /* 0x108fe20000000000 */
[----:B------:R-:W-:-:S05]  /*02f0*/  @P0 FADD R7, RZ, R0 ;  /* 0x00000000ff070221 */ /* 0x000fca0000000000 */
[----:B------:R-:W-:Y:S01]  /*0300*/  STG.E desc[UR4][R2.64], R7 ;  /* 0x0000000702007986 */ /* 0x000fe2000c101904 */
[----:B------:R-:W-:Y:S05]  /*0310*/  EXIT ;  /* 0x000000000000794d */ /* 0x000fea0003800000 */
.L_x_0:
[----:B------:R-:W-:-:S00]  /*0320*/  BRA `(.L_x_0) ;  /* 0xfffffffc00fc7947 */ /* 0x000fc0000383ffff */
[----:B------:R-:W-:-:S00]  /*0330*/  NOP ;  /* 0x0000000000007918 */ /* 0x000fc00000000000 */
        /* <DEDUP_REMOVED lines=12> */
.L_x_1:


//--------------------- .nv.shared.reserved.0     --------------------------
	.section	.nv.shared.reserved.0,"aw",@nobits
	.weak		__nv_reservedSMEM_offset_0_alias
	.size		__nv_reservedSMEM_offset_0_alias, 0, 64
	.other		__nv_reservedSMEM_offset_0_alias,@"STO_CUDA_RESERVED_SHARED STV_DEFAULT"
__nv_reservedSMEM_offset_0_alias:
	.zero		0
	.zero		64


//--------------------- .nv.constant0._Z11convolve_1dPfS_S_ --------------------------
	.section	.nv.constant0._Z11convolve_1dPfS_S_,"a",@progbits
	.sectionflags	@""
	.align	4
.nv.constant0._Z11convolve_1dPfS_S_:
	.zero		920


//--------------------- SYMBOLS --------------------------

	.type		.nv.reservedSmem.offset0,@object
	.size		.nv.reservedSmem.offset0,0x4
